//
// Generated by NVIDIA NVVM Compiler
//
// Compiler Build ID: CL-36424714
// Cuda compilation tools, release 13.0, V13.0.88
// Based on NVVM 20.0.0
//

.version 9.0
.target sm_100
.address_size 64

	// .globl	_Z17dotproduct_kernelPdS_S_i
// _ZZ17dotproduct_kernelPdS_S_iE4smem has been demoted
// _ZZ18matrixarray_kernelPdS_S_iiE4smem has been demoted

.visible .entry _Z17dotproduct_kernelPdS_S_i(
	.param .u64 .ptr .align 1 _Z17dotproduct_kernelPdS_S_i_param_0,
	.param .u64 .ptr .align 1 _Z17dotproduct_kernelPdS_S_i_param_1,
	.param .u64 .ptr .align 1 _Z17dotproduct_kernelPdS_S_i_param_2,
	.param .u32 _Z17dotproduct_kernelPdS_S_i_param_3
)
{
	.reg .pred 	%p<13>;
	.reg .b32 	%r<9>;
	.reg .b64 	%rd<13>;
	.reg .b64 	%fd<35>;
	// demoted variable
	.shared .align 8 .b8 _ZZ17dotproduct_kernelPdS_S_iE4smem[8192];
	ld.param.u64 	%rd1, [_Z17dotproduct_kernelPdS_S_i_param_0];
	ld.param.u64 	%rd2, [_Z17dotproduct_kernelPdS_S_i_param_1];
	ld.param.u64 	%rd3, [_Z17dotproduct_kernelPdS_S_i_param_2];
	ld.param.u32 	%r5, [_Z17dotproduct_kernelPdS_S_i_param_3];
	mov.u32 	%r1, %tid.x;
	mov.u32 	%r2, %ctaid.x;
	mov.u32 	%r6, %ntid.x;
	mad.lo.s32 	%r3, %r2, %r6, %r1;
	setp.ge.s32 	%p1, %r3, %r5;
	shl.b32 	%r7, %r1, 3;
	mov.u32 	%r8, _ZZ17dotproduct_kernelPdS_S_iE4smem;
	add.s32 	%r4, %r8, %r7;
	@%p1 bra 	$L__BB0_2;
	cvta.to.global.u64 	%rd5, %rd2;
	cvta.to.global.u64 	%rd6, %rd3;
	mul.wide.s32 	%rd7, %r3, 8;
	add.s64 	%rd8, %rd5, %rd7;
	ld.global.f64 	%fd1, [%rd8];
	add.s64 	%rd9, %rd6, %rd7;
	ld.global.f64 	%fd2, [%rd9];
	mul.f64 	%fd3, %fd1, %fd2;
	st.shared.f64 	[%r4], %fd3;
	bra.uni 	$L__BB0_3;
$L__BB0_2:
	mov.b64 	%rd4, 0;
	st.shared.u64 	[%r4], %rd4;
$L__BB0_3:
	bar.sync 	0;
	setp.gt.u32 	%p2, %r1, 511;
	@%p2 bra 	$L__BB0_5;
	ld.shared.f64 	%fd4, [%r4+4096];
	ld.shared.f64 	%fd5, [%r4];
	add.f64 	%fd6, %fd4, %fd5;
	st.shared.f64 	[%r4], %fd6;
$L__BB0_5:
	bar.sync 	0;
	setp.gt.u32 	%p3, %r1, 255;
	@%p3 bra 	$L__BB0_7;
	ld.shared.f64 	%fd7, [%r4+2048];
	ld.shared.f64 	%fd8, [%r4];
	add.f64 	%fd9, %fd7, %fd8;
	st.shared.f64 	[%r4], %fd9;
$L__BB0_7:
	bar.sync 	0;
	setp.gt.u32 	%p4, %r1, 127;
	@%p4 bra 	$L__BB0_9;
	ld.shared.f64 	%fd10, [%r4+1024];
	ld.shared.f64 	%fd11, [%r4];
	add.f64 	%fd12, %fd10, %fd11;
	st.shared.f64 	[%r4], %fd12;
$L__BB0_9:
	bar.sync 	0;
	setp.gt.u32 	%p5, %r1, 63;
	@%p5 bra 	$L__BB0_11;
	ld.shared.f64 	%fd13, [%r4+512];
	ld.shared.f64 	%fd14, [%r4];
	add.f64 	%fd15, %fd13, %fd14;
	st.shared.f64 	[%r4], %fd15;
$L__BB0_11:
	bar.sync 	0;
	setp.gt.u32 	%p6, %r1, 31;
	@%p6 bra 	$L__BB0_13;
	ld.shared.f64 	%fd16, [%r4+256];
	ld.shared.f64 	%fd17, [%r4];
	add.f64 	%fd18, %fd16, %fd17;
	st.shared.f64 	[%r4], %fd18;
$L__BB0_13:
	bar.sync 	0;
	setp.gt.u32 	%p7, %r1, 15;
	@%p7 bra 	$L__BB0_15;
	ld.shared.f64 	%fd19, [%r4+128];
	ld.shared.f64 	%fd20, [%r4];
	add.f64 	%fd21, %fd19, %fd20;
	st.shared.f64 	[%r4], %fd21;
$L__BB0_15:
	bar.sync 	0;
	setp.gt.u32 	%p8, %r1, 7;
	@%p8 bra 	$L__BB0_17;
	ld.shared.f64 	%fd22, [%r4+64];
	ld.shared.f64 	%fd23, [%r4];
	add.f64 	%fd24, %fd22, %fd23;
	st.shared.f64 	[%r4], %fd24;
$L__BB0_17:
	bar.sync 	0;
	setp.gt.u32 	%p9, %r1, 3;
	@%p9 bra 	$L__BB0_19;
	ld.shared.f64 	%fd25, [%r4+32];
	ld.shared.f64 	%fd26, [%r4];
	add.f64 	%fd27, %fd25, %fd26;
	st.shared.f64 	[%r4], %fd27;
$L__BB0_19:
	bar.sync 	0;
	setp.gt.u32 	%p10, %r1, 1;
	@%p10 bra 	$L__BB0_21;
	ld.shared.f64 	%fd28, [%r4+16];
	ld.shared.f64 	%fd29, [%r4];
	add.f64 	%fd30, %fd28, %fd29;
	st.shared.f64 	[%r4], %fd30;
$L__BB0_21:
	bar.sync 	0;
	setp.ne.s32 	%p11, %r1, 0;
	@%p11 bra 	$L__BB0_23;
	ld.shared.f64 	%fd31, [_ZZ17dotproduct_kernelPdS_S_iE4smem+8];
	ld.shared.f64 	%fd32, [%r4];
	add.f64 	%fd33, %fd31, %fd32;
	st.shared.f64 	[%r4], %fd33;
$L__BB0_23:
	setp.ne.s32 	%p12, %r1, 0;
	bar.sync 	0;
	@%p12 bra 	$L__BB0_25;
	ld.shared.f64 	%fd34, [_ZZ17dotproduct_kernelPdS_S_iE4smem];
	cvta.to.global.u64 	%rd10, %rd1;
	mul.wide.u32 	%rd11, %r2, 8;
	add.s64 	%rd12, %rd10, %rd11;
	st.global.f64 	[%rd12], %fd34;
$L__BB0_25:
	ret;

}
	// .globl	_Z18matrixarray_kernelPdS_S_ii
.visible .entry _Z18matrixarray_kernelPdS_S_ii(
	.param .u64 .ptr .align 1 _Z18matrixarray_kernelPdS_S_ii_param_0,
	.param .u64 .ptr .align 1 _Z18matrixarray_kernelPdS_S_ii_param_1,
	.param .u64 .ptr .align 1 _Z18matrixarray_kernelPdS_S_ii_param_2,
	.param .u32 _Z18matrixarray_kernelPdS_S_ii_param_3,
	.param .u32 _Z18matrixarray_kernelPdS_S_ii_param_4
)
{
	.reg .pred 	%p<12>;
	.reg .b32 	%r<19>;
	.reg .b64 	%rd<14>;
	.reg .b64 	%fd<20>;
	// demoted variable
	.shared .align 8 .b8 _ZZ18matrixarray_kernelPdS_S_iiE4smem[8192];
	ld.param.u64 	%rd1, [_Z18matrixarray_kernelPdS_S_ii_param_0];
	ld.param.u64 	%rd2, [_Z18matrixarray_kernelPdS_S_ii_param_1];
	ld.param.u64 	%rd3, [_Z18matrixarray_kernelPdS_S_ii_param_2];
	ld.param.u32 	%r7, [_Z18matrixarray_kernelPdS_S_ii_param_3];
	ld.param.u32 	%r8, [_Z18matrixarray_kernelPdS_S_ii_param_4];
	mov.u32 	%r9, %tid.x;
	mov.u32 	%r10, %ctaid.x;
	mov.u32 	%r11, %ntid.x;
	mad.lo.s32 	%r1, %r10, %r11, %r9;
	mov.u32 	%r2, %tid.y;
	mov.u32 	%r3, %ctaid.y;
	mov.u32 	%r12, %ntid.y;
	mad.lo.s32 	%r4, %r3, %r12, %r2;
	setp.ge.s32 	%p1, %r4, %r8;
	setp.ge.s32 	%p2, %r1, %r7;
	shl.b32 	%r13, %r9, 8;
	mov.u32 	%r14, _ZZ18matrixarray_kernelPdS_S_iiE4smem;
	add.s32 	%r5, %r14, %r13;
	shl.b32 	%r15, %r2, 3;
	add.s32 	%r6, %r5, %r15;
	or.pred  	%p3, %p2, %p1;
	@%p3 bra 	$L__BB1_2;
	cvta.to.global.u64 	%rd5, %rd2;
	cvta.to.global.u64 	%rd6, %rd3;
	mad.lo.s32 	%r16, %r8, %r1, %r4;
	mul.wide.s32 	%rd7, %r16, 8;
	add.s64 	%rd8, %rd5, %rd7;
	ld.global.f64 	%fd1, [%rd8];
	mul.wide.u32 	%rd9, %r4, 8;
	add.s64 	%rd10, %rd6, %rd9;
	ld.global.f64 	%fd2, [%rd10];
	mul.f64 	%fd3, %fd1, %fd2;
	st.shared.f64 	[%r6], %fd3;
	bra.uni 	$L__BB1_3;
$L__BB1_2:
	mov.b64 	%rd4, 0;
	st.shared.u64 	[%r6], %rd4;
$L__BB1_3:
	bar.sync 	0;
	setp.gt.u32 	%p4, %r2, 15;
	@%p4 bra 	$L__BB1_5;
	ld.shared.f64 	%fd4, [%r6+128];
	ld.shared.f64 	%fd5, [%r6];
	add.f64 	%fd6, %fd4, %fd5;
	st.shared.f64 	[%r6], %fd6;
$L__BB1_5:
	bar.sync 	0;
	setp.gt.u32 	%p5, %r2, 7;
	@%p5 bra 	$L__BB1_7;
	ld.shared.f64 	%fd7, [%r6+64];
	ld.shared.f64 	%fd8, [%r6];
	add.f64 	%fd9, %fd7, %fd8;
	st.shared.f64 	[%r6], %fd9;
$L__BB1_7:
	bar.sync 	0;
	setp.gt.u32 	%p6, %r2, 3;
	@%p6 bra 	$L__BB1_9;
	ld.shared.f64 	%fd10, [%r6+32];
	ld.shared.f64 	%fd11, [%r6];
	add.f64 	%fd12, %fd10, %fd11;
	st.shared.f64 	[%r6], %fd12;
$L__BB1_9:
	bar.sync 	0;
	setp.gt.u32 	%p7, %r2, 1;
	@%p7 bra 	$L__BB1_11;
	ld.shared.f64 	%fd13, [%r6+16];
	ld.shared.f64 	%fd14, [%r6];
	add.f64 	%fd15, %fd13, %fd14;
	st.shared.f64 	[%r6], %fd15;
$L__BB1_11:
	bar.sync 	0;
	setp.ne.s32 	%p8, %r2, 0;
	@%p8 bra 	$L__BB1_13;
	ld.shared.f64 	%fd16, [%r5+8];
	ld.shared.f64 	%fd17, [%r6];
	add.f64 	%fd18, %fd16, %fd17;
	st.shared.f64 	[%r6], %fd18;
$L__BB1_13:
	setp.ne.s32 	%p9, %r2, 0;
	setp.ge.s32 	%p10, %r1, %r7;
	bar.sync 	0;
	or.pred  	%p11, %p9, %p10;
	@%p11 bra 	$L__BB1_15;
	ld.shared.f64 	%fd19, [%r5];
	mov.u32 	%r17, %nctaid.y;
	mad.lo.s32 	%r18, %r1, %r17, %r3;
	cvta.to.global.u64 	%rd11, %rd1;
	mul.wide.u32 	%rd12, %r18, 8;
	add.s64 	%rd13, %rd11, %rd12;
	st.global.f64 	[%rd13], %fd19;
$L__BB1_15:
	ret;

}


// ===== COMPILED SASS (sm_100) =====

	.target	sm_100

	.elftype	@"ET_EXEC"


//--------------------- .note.nv.tkinfo           --------------------------
	.section	.note.nv.tkinfo,"",@"SHT_NOTE"
	.sectionflags	@"SHF_NOTE_NV_TKINFO"
	.tkinfo
        /*0018*/ 	.word	0x00000002
        /*0030*/ 	.string	""
        /*0030*/ 	.string	"ptxas"
        /*0030*/ 	.string	"Cuda compilation tools, release 13.0, V13.0.88"
        /*0030*/ 	.string	"Build cuda_13.0.r13.0/compiler.36424714_0"
        /*0030*/ 	.string	"-arch sm_100 -m 64 "



//--------------------- .note.nv.cuinfo           --------------------------
	.section	.note.nv.cuinfo,"",@"SHT_NOTE"
	.sectionflags	@"SHF_NOTE_NV_CUINFO"
        /*0018*/ 	.short	0x0002
        /*001a*/ 	.short	0x0064
        /*001c*/ 	.short	0x0082
	.zero		2


//--------------------- .nv.info                  --------------------------
	.section	.nv.info,"",@"SHT_CUDA_INFO"
	.align	4


	//----- nvinfo : EIATTR_REGCOUNT
	.align		4
        /*0000*/ 	.byte	0x04, 0x2f
        /*0002*/ 	.short	(.L_1 - .L_0)
	.align		4
.L_0:
        /*0004*/ 	.word	index@(_Z17dotproduct_kernelPdS_S_i)
        /*0008*/ 	.word	0x0000000e


	//----- nvinfo : EIATTR_FRAME_SIZE
	.align		4
.L_1:
        /*000c*/ 	.byte	0x04, 0x11
        /*000e*/ 	.short	(.L_3 - .L_2)
	.align		4
.L_2:
        /*0010*/ 	.word	index@(_Z17dotproduct_kernelPdS_S_i)
        /*0014*/ 	.word	0x00000000


	//----- nvinfo : EIATTR_REGCOUNT
	.align		4
.L_3:
        /*0018*/ 	.byte	0x04, 0x2f
        /*001a*/ 	.short	(.L_5 - .L_4)
	.align		4
.L_4:
        /*001c*/ 	.word	index@(_Z18matrixarray_kernelPdS_S_ii)
        /*0020*/ 	.word	0x00000010


	//----- nvinfo : EIATTR_FRAME_SIZE
	.align		4
.L_5:
        /*0024*/ 	.byte	0x04, 0x11
        /*0026*/ 	.short	(.L_7 - .L_6)
	.align		4
.L_6:
        /*0028*/ 	.word	index@(_Z18matrixarray_kernelPdS_S_ii)
        /*002c*/ 	.word	0x00000000


	//----- nvinfo : EIATTR_MIN_STACK_SIZE
	.align		4
.L_7:
        /*0030*/ 	.byte	0x04, 0x12
        /*0032*/ 	.short	(.L_9 - .L_8)
	.align		4
.L_8:
        /*0034*/ 	.word	index@(_Z18matrixarray_kernelPdS_S_ii)
        /*0038*/ 	.word	0x00000000


	//----- nvinfo : EIATTR_MIN_STACK_SIZE
	.align		4
.L_9:
        /*003c*/ 	.byte	0x04, 0x12
        /*003e*/ 	.short	(.L_11 - .L_10)
	.align		4
.L_10:
        /*0040*/ 	.word	index@(_Z17dotproduct_kernelPdS_S_i)
        /*0044*/ 	.word	0x00000000
.L_11:


//--------------------- .nv.compat                --------------------------
	.section	.nv.compat,"",@"SHT_CUDA_COMPAT_INFO"
	.align	4
        /*0000*/ 	.byte	0x02, 0x09, 0x00, 0x00, 0x02, 0x02, 0x01, 0x00, 0x02, 0x05, 0x05, 0x00, 0x03, 0x07, 0x01, 0x01
        /*0010*/ 	.byte	0x02, 0x03, 0x00, 0x00, 0x02, 0x06, 0x01, 0x00, 0x04, 0x0b, 0x08, 0x00, 0x01, 0x00, 0x00, 0x00
        /*0020*/ 	.byte	0x00, 0x00, 0x00, 0x00


//--------------------- .nv.info._Z18matrixarray_kernelPdS_S_ii --------------------------
	.section	.nv.info._Z18matrixarray_kernelPdS_S_ii,"",@"SHT_CUDA_INFO"
	.sectionflags	@""
	.align	4


	//----- nvinfo : EIATTR_CUDA_API_VERSION
	.align		4
        /*0000*/ 	.byte	0x04, 0x37
        /*0002*/ 	.short	(.L_13 - .L_12)
.L_12:
        /*0004*/ 	.word	0x00000082


	//----- nvinfo : EIATTR_KPARAM_INFO
	.align		4
.L_13:
        /*0008*/ 	.byte	0x04, 0x17
        /*000a*/ 	.short	(.L_15 - .L_14)
.L_14:
        /*000c*/ 	.word	0x00000000
        /*0010*/ 	.short	0x0004
        /*0012*/ 	.short	0x001c
        /*0014*/ 	.byte	0x00, 0xf0, 0x11, 0x00


	//----- nvinfo : EIATTR_KPARAM_INFO
	.align		4
.L_15:
        /*0018*/ 	.byte	0x04, 0x17
        /*001a*/ 	.short	(.L_17 - .L_16)
.L_16:
        /*001c*/ 	.word	0x00000000
        /*0020*/ 	.short	0x0003
        /*0022*/ 	.short	0x0018
        /*0024*/ 	.byte	0x00, 0xf0, 0x11, 0x00


	//----- nvinfo : EIATTR_KPARAM_INFO
	.align		4
.L_17:
        /*0028*/ 	.byte	0x04, 0x17
        /*002a*/ 	.short	(.L_19 - .L_18)
.L_18:
        /*002c*/ 	.word	0x00000000
        /*0030*/ 	.short	0x0002
        /*0032*/ 	.short	0x0010
        /*0034*/ 	.byte	0x00, 0xf5, 0x21, 0x00


	//----- nvinfo : EIATTR_KPARAM_INFO
	.align		4
.L_19:
        /*0038*/ 	.byte	0x04, 0x17
        /*003a*/ 	.short	(.L_21 - .L_20)
.L_20:
        /*003c*/ 	.word	0x00000000
        /*0040*/ 	.short	0x0001
        /*0042*/ 	.short	0x0008
        /*0044*/ 	.byte	0x00, 0xf5, 0x21, 0x00


	//----- nvinfo : EIATTR_KPARAM_INFO
	.align		4
.L_21:
        /*0048*/ 	.byte	0x04, 0x17
        /*004a*/ 	.short	(.L_23 - .L_22)
.L_22:
        /*004c*/ 	.word	0x00000000
        /*0050*/ 	.short	0x0000
        /*0052*/ 	.short	0x0000
        /*0054*/ 	.byte	0x00, 0xf5, 0x21, 0x00


	//----- nvinfo : EIATTR_SPARSE_MMA_MASK
	.align		4
.L_23:
        /*0058*/ 	.byte	0x03, 0x50
        /*005a*/ 	.short	0x0000


	//----- nvinfo : EIATTR_MAXREG_COUNT
	.align		4
        /*005c*/ 	.byte	0x03, 0x1b
        /*005e*/ 	.short	0x00ff


	//----- nvinfo : EIATTR_NUM_BARRIERS
	.align		4
        /*0060*/ 	.byte	0x02, 0x4c
        /*0062*/ 	.byte	0x01
	.zero		1


	//----- nvinfo : EIATTR_MERCURY_ISA_VERSION
	.align		4
        /*0064*/ 	.byte	0x03, 0x5f
        /*0066*/ 	.short	0x0101


	//----- nvinfo : EIATTR_VRC_CTA_INIT_COUNT
	.align		4
        /*0068*/ 	.byte	0x02, 0x4a
	.zero		1
	.zero		1


	//----- nvinfo : EIATTR_EXIT_INSTR_OFFSETS
	.align		4
        /*006c*/ 	.byte	0x04, 0x1c
        /*006e*/ 	.short	(.L_25 - .L_24)


	//   ....[0]....
.L_24:
        /*0070*/ 	.word	0x000003d0


	//   ....[1]....
        /*0074*/ 	.word	0x00000440


	//----- nvinfo : EIATTR_CBANK_PARAM_SIZE
	.align		4
.L_25:
        /*0078*/ 	.byte	0x03, 0x19
        /*007a*/ 	.short	0x0020


	//----- nvinfo : EIATTR_PARAM_CBANK
	.align		4
        /*007c*/ 	.byte	0x04, 0x0a
        /*007e*/ 	.short	(.L_27 - .L_26)
	.align		4
.L_26:
        /*0080*/ 	.word	index@(.nv.constant0._Z18matrixarray_kernelPdS_S_ii)
        /*0084*/ 	.short	0x0380
        /*0086*/ 	.short	0x0020


	//----- nvinfo : EIATTR_SW_WAR
	.align		4
.L_27:
        /*0088*/ 	.byte	0x04, 0x36
        /*008a*/ 	.short	(.L_29 - .L_28)
.L_28:
        /*008c*/ 	.word	0x00000008
.L_29:


//--------------------- .nv.info._Z17dotproduct_kernelPdS_S_i --------------------------
	.section	.nv.info._Z17dotproduct_kernelPdS_S_i,"",@"SHT_CUDA_INFO"
	.sectionflags	@""
	.align	4


	//----- nvinfo : EIATTR_CUDA_API_VERSION
	.align		4
        /*0000*/ 	.byte	0x04, 0x37
        /*0002*/ 	.short	(.L_31 - .L_30)
.L_30:
        /*0004*/ 	.word	0x00000082


	//----- nvinfo : EIATTR_KPARAM_INFO
	.align		4
.L_31:
        /*0008*/ 	.byte	0x04, 0x17
        /*000a*/ 	.short	(.L_33 - .L_32)
.L_32:
        /*000c*/ 	.word	0x00000000
        /*0010*/ 	.short	0x0003
        /*0012*/ 	.short	0x0018
        /*0014*/ 	.byte	0x00, 0xf0, 0x11, 0x00


	//----- nvinfo : EIATTR_KPARAM_INFO
	.align		4
.L_33:
        /*0018*/ 	.byte	0x04, 0x17
        /*001a*/ 	.short	(.L_35 - .L_34)
.L_34:
        /*001c*/ 	.word	0x00000000
        /*0020*/ 	.short	0x0002
        /*0022*/ 	.short	0x0010
        /*0024*/ 	.byte	0x00, 0xf5, 0x21, 0x00


	//----- nvinfo : EIATTR_KPARAM_INFO
	.align		4
.L_35:
        /*0028*/ 	.byte	0x04, 0x17
        /*002a*/ 	.short	(.L_37 - .L_36)
.L_36:
        /*002c*/ 	.word	0x00000000
        /*0030*/ 	.short	0x0001
        /*0032*/ 	.short	0x0008
        /*0034*/ 	.byte	0x00, 0xf5, 0x21, 0x00


	//----- nvinfo : EIATTR_KPARAM_INFO
	.align		4
.L_37:
        /*0038*/ 	.byte	0x04, 0x17
        /*003a*/ 	.short	(.L_39 - .L_38)
.L_38:
        /*003c*/ 	.word	0x00000000
        /*0040*/ 	.short	0x0000
        /*0042*/ 	.short	0x0000
        /*0044*/ 	.byte	0x00, 0xf5, 0x21, 0x00


	//----- nvinfo : EIATTR_SPARSE_MMA_MASK
	.align		4
.L_39:
        /*0048*/ 	.byte	0x03, 0x50
        /*004a*/ 	.short	0x0000


	//----- nvinfo : EIATTR_MAXREG_COUNT
	.align		4
        /*004c*/ 	.byte	0x03, 0x1b
        /*004e*/ 	.short	0x00ff


	//----- nvinfo : EIATTR_NUM_BARRIERS
	.align		4
        /*0050*/ 	.byte	0x02, 0x4c
        /*0052*/ 	.byte	0x01
	.zero		1


	//----- nvinfo : EIATTR_MERCURY_ISA_VERSION
	.align		4
        /*0054*/ 	.byte	0x03, 0x5f
        /*0056*/ 	.short	0x0101


	//----- nvinfo : EIATTR_VRC_CTA_INIT_COUNT
	.align		4
        /*0058*/ 	.byte	0x02, 0x4a
	.zero		1
	.zero		1


	//----- nvinfo : EIATTR_EXIT_INSTR_OFFSETS
	.align		4
        /*005c*/ 	.byte	0x04, 0x1c
        /*005e*/ 	.short	(.L_41 - .L_40)


	//   ....[0]....
.L_40:
        /*0060*/ 	.word	0x00000520


	//   ....[1]....
        /*0064*/ 	.word	0x00000570


	//----- nvinfo : EIATTR_CBANK_PARAM_SIZE
	.align		4
.L_41:
        /*0068*/ 	.byte	0x03, 0x19
        /*006a*/ 	.short	0x001c


	//----- nvinfo : EIATTR_PARAM_CBANK
	.align		4
        /*006c*/ 	.byte	0x04, 0x0a
        /*006e*/ 	.short	(.L_43 - .L_42)
	.align		4
.L_42:
        /*0070*/ 	.word	index@(.nv.constant0._Z17dotproduct_kernelPdS_S_i)
        /*0074*/ 	.short	0x0380
        /*0076*/ 	.short	0x001c


	//----- nvinfo : EIATTR_SW_WAR
	.align		4
.L_43:
        /*0078*/ 	.byte	0x04, 0x36
        /*007a*/ 	.short	(.L_45 - .L_44)
.L_44:
        /*007c*/ 	.word	0x00000008
.L_45:


//--------------------- .nv.callgraph             --------------------------
	.section	.nv.callgraph,"",@"SHT_CUDA_CALLGRAPH"
	.align	4
	.sectionentsize	8
	.align		4
        /*0000*/ 	.word	0x00000000
	.align		4
        /*0004*/ 	.word	0xffffffff
	.align		4
        /*0008*/ 	.word	0x00000000
	.align		4
        /*000c*/ 	.word	0xfffffffe
	.align		4
        /*0010*/ 	.word	0x00000000
	.align		4
        /*0014*/ 	.word	0xfffffffd
	.align		4
        /*0018*/ 	.word	0x00000000
	.align		4
        /*001c*/ 	.word	0xfffffffc


//--------------------- .text._Z18matrixarray_kernelPdS_S_ii --------------------------
	.section	.text._Z18matrixarray_kernelPdS_S_ii,"ax",@progbits
	.align	128
        .global         _Z18matrixarray_kernelPdS_S_ii
        .type           _Z18matrixarray_kernelPdS_S_ii,@function
        .size           _Z18matrixarray_kernelPdS_S_ii,(.L_x_2 - _Z18matrixarray_kernelPdS_S_ii)
        .other          _Z18matrixarray_kernelPdS_S_ii,@"STO_CUDA_ENTRY STV_DEFAULT"
_Z18matrixarray_kernelPdS_S_ii:
.text._Z18matrixarray_kernelPdS_S_ii:
[----:B------:R-:W-:Y:S01]  /*0000*/  LDC R1, c[0x0][0x37c] ;  /* 0x0000df00ff017b82 */ /* 0x000fe20000000800 */
[----:B------:R-:W0:Y:S07]  /*0010*/  S2R R2, SR_TID.Y ;  /* 0x0000000000027919 */ /* 0x000e2e0000002200 */
[----:B------:R-:W1:Y:S01]  /*0020*/  LDC R5, c[0x0][0x360] ;  /* 0x0000d800ff057b82 */ /* 0x000e620000000800 */
[----:B------:R-:W2:Y:S01]  /*0030*/  LDCU.64 UR10, c[0x0][0x398] ;  /* 0x00007300ff0a77ac */ /* 0x000ea20008000a00 */
[----:B------:R-:W1:Y:S01]  /*0040*/  S2R R4, SR_TID.X ;  /* 0x0000000000047919 */ /* 0x000e620000002100 */
[----:B------:R-:W3:Y:S05]  /*0050*/  LDCU.64 UR6, c[0x0][0x358] ;  /* 0x00006b00ff0677ac */ /* 0x000eea0008000a00 */
[----:B------:R-:W0:Y:S08]  /*0060*/  S2UR UR8, SR_CTAID.Y ;  /* 0x00000000000879c3 */ /* 0x000e300000002600 */
[----:B------:R-:W0:Y:S08]  /*0070*/  LDC R3, c[0x0][0x364] ;  /* 0x0000d900ff037b82 */ /* 0x000e300000000800 */
[----:B------:R-:W1:Y:S01]  /*0080*/  S2UR UR4, SR_CTAID.X ;  /* 0x00000000000479c3 */ /* 0x000e620000002500 */
[----:B0-----:R-:W-:-:S05]  /*0090*/  IMAD R3, R3, UR8, R2 ;  /* 0x0000000803037c24 */ /* 0x001fca000f8e0202 */
[----:B--2---:R-:W-:Y:S01]  /*00a0*/  ISETP.GE.AND P0, PT, R3, UR11, PT ;  /* 0x0000000b03007c0c */ /* 0x004fe2000bf06270 */
[----:B-1----:R-:W-:-:S05]  /*00b0*/  IMAD R0, R5, UR4, R4 ;  /* 0x0000000405007c24 */ /* 0x002fca000f8e0204 */
[----:B------:R-:W-:-:S13]  /*00c0*/  ISETP.GE.OR P0, PT, R0, UR10, P0 ;  /* 0x0000000a00007c0c */ /* 0x000fda0008706670 */
[----:B------:R-:W0:Y:S01]  /*00d0*/  @!P0 LDC.64 R6, c[0x0][0x388] ;  /* 0x0000e200ff068b82 */ /* 0x000e220000000a00 */
[----:B------:R-:W-:-:S07]  /*00e0*/  @!P0 IMAD R5, R0, UR11, R3 ;  /* 0x0000000b00058c24 */ /* 0x000fce000f8e0203 */
[----:B------:R-:W1:Y:S01]  /*00f0*/  @!P0 LDC.64 R8, c[0x0][0x390] ;  /* 0x0000e400ff088b82 */ /* 0x000e620000000a00 */
[----:B0-----:R-:W-:-:S06]  /*0100*/  @!P0 IMAD.WIDE R6, R5, 0x8, R6 ;  /* 0x0000000805068825 */ /* 0x001fcc00078e0206 */
[----:B---3--:R-:W2:Y:S01]  /*0110*/  @!P0 LDG.E.64 R6, desc[UR6][R6.64] ;  /* 0x0000000606068981 */ /* 0x008ea2000c1e1b00 */
[----:B-1----:R-:W-:-:S06]  /*0120*/  @!P0 IMAD.WIDE.U32 R8, R3, 0x8, R8 ;  /* 0x0000000803088825 */ /* 0x002fcc00078e0008 */
[----:B------:R-:W2:Y:S01]  /*0130*/  @!P0 LDG.E.64 R8, desc[UR6][R8.64] ;  /* 0x0000000608088981 */ /* 0x000ea2000c1e1b00 */
[----:B------:R-:W0:Y:S01]  /*0140*/  S2UR UR5, SR_CgaCtaId ;  /* 0x00000000000579c3 */ /* 0x000e220000008800 */
[----:B------:R-:W-:Y:S02]  /*0150*/  UMOV UR4, 0x400 ;  /* 0x0000040000047882 */ /* 0x000fe40000000000 */
[----:B0-----:R-:W-:-:S06]  /*0160*/  ULEA UR4, UR5, UR4, 0x18 ;  /* 0x0000000405047291 */ /* 0x001fcc000f8ec0ff */
[----:B------:R-:W-:-:S05]  /*0170*/  LEA R3, R4, UR4, 0x8 ;  /* 0x0000000404037c11 */ /* 0x000fca000f8e40ff */
[C---:B------:R-:W-:Y:S01]  /*0180*/  IMAD R4, R2.reuse, 0x8, R3 ;  /* 0x0000000802047824 */ /* 0x040fe200078e0203 */
[----:B------:R-:W-:Y:S01]  /*0190*/  ISETP.GT.U32.AND P1, PT, R2, 0xf, PT ;  /* 0x0000000f0200780c */ /* 0x000fe20003f24070 */
[----:B--2---:R-:W-:-:S07]  /*01a0*/  @!P0 DMUL R10, R6, R8 ;  /* 0x00000008060a8228 */ /* 0x004fce0000000000 */
[----:B------:R-:W-:Y:S04]  /*01b0*/  @!P0 STS.64 [R4], R10 ;  /* 0x0000000a04008388 */ /* 0x000fe80000000a00 */
[----:B------:R-:W-:Y:S01]  /*01c0*/  @P0 STS.64 [R4], RZ ;  /* 0x000000ff04000388 */ /* 0x000fe20000000a00 */
[----:B------:R-:W-:Y:S06]  /*01d0*/  BAR.SYNC.DEFER_BLOCKING 0x0 ;  /* 0x0000000000007b1d */ /* 0x000fec0000010000 */
[----:B------:R-:W-:Y:S04]  /*01e0*/  @!P1 LDS.64 R6, [R4+0x80] ;  /* 0x0000800004069984 */ /* 0x000fe80000000a00 */
[----:B------:R-:W0:Y:S01]  /*01f0*/  @!P1 LDS.64 R8, [R4] ;  /* 0x0000000004089984 */ /* 0x000e220000000a00 */
[----:B------:R-:W-:Y:S01]  /*0200*/  ISETP.GT.U32.AND P0, PT, R2, 0x7, PT ;  /* 0x000000070200780c */ /* 0x000fe20003f04070 */
[----:B0-----:R-:W-:-:S07]  /*0210*/  @!P1 DADD R6, R6, R8 ;  /* 0x0000000006069229 */ /* 0x001fce0000000008 */
[----:B------:R-:W-:Y:S01]  /*0220*/  @!P1 STS.64 [R4], R6 ;  /* 0x0000000604009388 */ /* 0x000fe20000000a00 */
        /* <DEDUP_REMOVED lines=15> */
[----:B------:R-:W-:Y:S01]  /*0320*/  ISETP.NE.AND P1, PT, R2, RZ, PT ;  /* 0x000000ff0200720c */ /* 0x000fe20003f25270 */
[----:B0-----:R-:W-:-:S07]  /*0330*/  @!P0 DADD R6, R6, R12 ;  /* 0x0000000006068229 */ /* 0x001fce000000000c */
[----:B------:R-:W-:Y:S01]  /*0340*/  @!P0 STS.64 [R4], R6 ;  /* 0x0000000604008388 */ /* 0x000fe20000000a00 */
[----:B------:R-:W-:Y:S06]  /*0350*/  BAR.SYNC.DEFER_BLOCKING 0x0 ;  /* 0x0000000000007b1d */ /* 0x000fec0000010000 */
[----:B------:R-:W-:Y:S04]  /*0360*/  @!P1 LDS.64 R8, [R3+0x8] ;  /* 0x0000080003089984 */ /* 0x000fe80000000a00 */
[----:B------:R-:W0:Y:S01]  /*0370*/  @!P1 LDS.64 R12, [R4] ;  /* 0x00000000040c9984 */ /* 0x000e220000000a00 */
[----:B------:R-:W-:-:S04]  /*0380*/  ISETP.GE.AND P0, PT, R0, UR10, PT ;  /* 0x0000000a00007c0c */ /* 0x000fc8000bf06270 */
[----:B------:R-:W-:Y:S01]  /*0390*/  ISETP.NE.OR P0, PT, R2, RZ, P0 ;  /* 0x000000ff0200720c */ /* 0x000fe20000705670 */
[----:B0-----:R-:W-:-:S07]  /*03a0*/  @!P1 DADD R8, R8, R12 ;  /* 0x0000000008089229 */ /* 0x001fce000000000c */
[----:B------:R0:W-:Y:S01]  /*03b0*/  @!P1 STS.64 [R4], R8 ;  /* 0x0000000804009388 */ /* 0x0001e20000000a00 */
[----:B------:R-:W-:Y:S06]  /*03c0*/  BAR.SYNC.DEFER_BLOCKING 0x0 ;  /* 0x0000000000007b1d */ /* 0x000fec0000010000 */
[----:B------:R-:W-:Y:S05]  /*03d0*/  @P0 EXIT ;  /* 0x000000000000094d */ /* 0x000fea0003800000 */
[----:B------:R-:W1:Y:S01]  /*03e0*/  LDS.64 R2, [R3] ;  /* 0x0000000003027984 */ /* 0x000e620000000a00 */
[----:B------:R-:W2:Y:S08]  /*03f0*/  LDC R7, c[0x0][0x374] ;  /* 0x0000dd00ff077b82 */ /* 0x000eb00000000800 */
[----:B0-----:R-:W0:Y:S01]  /*0400*/  LDC.64 R4, c[0x0][0x380] ;  /* 0x0000e000ff047b82 */ /* 0x001e220000000a00 */
[----:B--2---:R-:W-:-:S04]  /*0410*/  IMAD R7, R0, R7, UR8 ;  /* 0x0000000800077e24 */ /* 0x004fc8000f8e0207 */
[----:B0-----:R-:W-:-:S05]  /*0420*/  IMAD.WIDE.U32 R4, R7, 0x8, R4 ;  /* 0x0000000807047825 */ /* 0x001fca00078e0004 */
[----:B-1----:R-:W-:Y:S01]  /*0430*/  STG.E.64 desc[UR6][R4.64], R2 ;  /* 0x0000000204007986 */ /* 0x002fe2000c101b06 */
[----:B------:R-:W-:Y:S05]  /*0440*/  EXIT ;  /* 0x000000000000794d */ /* 0x000fea0003800000 */
.L_x_0:
[----:B------:R-:W-:-:S00]  /*0450*/  BRA `(.L_x_0) ;  /* 0xfffffffc00fc7947 */ /* 0x000fc0000383ffff */
[----:B------:R-:W-:-:S00]  /*0460*/  NOP ;  /* 0x0000000000007918 */ /* 0x000fc00000000000 */
        /* <DEDUP_REMOVED lines=9> */
.L_x_2:


//--------------------- .text._Z17dotproduct_kernelPdS_S_i --------------------------
	.section	.text._Z17dotproduct_kernelPdS_S_i,"ax",@progbits
	.align	128
        .global         _Z17dotproduct_kernelPdS_S_i
        .type           _Z17dotproduct_kernelPdS_S_i,@function
        .size           _Z17dotproduct_kernelPdS_S_i,(.L_x_3 - _Z17dotproduct_kernelPdS_S_i)
        .other          _Z17dotproduct_kernelPdS_S_i,@"STO_CUDA_ENTRY STV_DEFAULT"
_Z17dotproduct_kernelPdS_S_i:
.text._Z17dotproduct_kernelPdS_S_i:
[----:B------:R-:W-:Y:S01]  /*0000*/  LDC R1, c[0x0][0x37c] ;  /* 0x0000df00ff017b82 */ /* 0x000fe20000000800 */
[----:B------:R-:W0:Y:S01]  /*0010*/  S2R R3, SR_TID.X ;  /* 0x0000000000037919 */ /* 0x000e220000002100 */
[----:B------:R-:W0:Y:S01]  /*0020*/  LDCU UR4, c[0x0][0x360] ;  /* 0x00006c00ff0477ac */ /* 0x000e220008000800 */
[----:B------:R-:W0:Y:S01]  /*0030*/  S2R R0, SR_CTAID.X ;  /* 0x0000000000007919 */ /* 0x000e220000002500 */
[----:B------:R-:W1:Y:S01]  /*0040*/  LDCU UR5, c[0x0][0x398] ;  /* 0x00007300ff0577ac */ /* 0x000e620008000800 */
[----:B------:R-:W2:Y:S01]  /*0050*/  LDCU.64 UR6, c[0x0][0x358] ;  /* 0x00006b00ff0677ac */ /* 0x000ea20008000a00 */
[----:B0-----:R-:W-:-:S05]  /*0060*/  IMAD R9, R0, UR4, R3 ;  /* 0x0000000400097c24 */ /* 0x001fca000f8e0203 */
[----:B-1----:R-:W-:-:S13]  /*0070*/  ISETP.GE.AND P1, PT, R9, UR5, PT ;  /* 0x0000000509007c0c */ /* 0x002fda000bf26270 */
[----:B------:R-:W0:Y:S08]  /*0080*/  @!P1 LDC.64 R4, c[0x0][0x388] ;  /* 0x0000e200ff049b82 */ /* 0x000e300000000a00 */
[----:B------:R-:W1:Y:S01]  /*0090*/  @!P1 LDC.64 R6, c[0x0][0x390] ;  /* 0x0000e400ff069b82 */ /* 0x000e620000000a00 */
[----:B0-----:R-:W-:-:S06]  /*00a0*/  @!P1 IMAD.WIDE R4, R9, 0x8, R4 ;  /* 0x0000000809049825 */ /* 0x001fcc00078e0204 */
[----:B--2---:R-:W2:Y:S01]  /*00b0*/  @!P1 LDG.E.64 R4, desc[UR6][R4.64] ;  /* 0x0000000604049981 */ /* 0x004ea2000c1e1b00 */
[----:B-1----:R-:W-:-:S06]  /*00c0*/  @!P1 IMAD.WIDE R6, R9, 0x8, R6 ;  /* 0x0000000809069825 */ /* 0x002fcc00078e0206 */
[----:B------:R-:W2:Y:S01]  /*00d0*/  @!P1 LDG.E.64 R6, desc[UR6][R6.64] ;  /* 0x0000000606069981 */ /* 0x000ea2000c1e1b00 */
[----:B------:R-:W0:Y:S01]  /*00e0*/  S2UR UR5, SR_CgaCtaId ;  /* 0x00000000000579c3 */ /* 0x000e220000008800 */
[----:B------:R-:W-:Y:S02]  /*00f0*/  UMOV UR4, 0x400 ;  /* 0x0000040000047882 */ /* 0x000fe40000000000 */
[----:B0-----:R-:W-:-:S06]  /*0100*/  ULEA UR4, UR5, UR4, 0x18 ;  /* 0x0000000405047291 */ /* 0x001fcc000f8ec0ff */
[C---:B------:R-:W-:Y:S02]  /*0110*/  LEA R2, R3.reuse, UR4, 0x3 ;  /* 0x0000000403027c11 */ /* 0x040fe4000f8e18ff */
        /* <DEDUP_REMOVED lines=59> */
[----:B------:R-:W-:Y:S04]  /*04d0*/  @!P1 LDS.64 R4, [UR4+0x8] ;  /* 0x00000804ff049984 */ /* 0x000fe80008000a00 */
[----:B------:R-:W0:Y:S02]  /*04e0*/  @!P1 LDS.64 R10, [R2] ;  /* 0x00000000020a9984 */ /* 0x000e240000000a00 */
[----:B0-----:R-:W-:-:S07]  /*04f0*/  @!P1 DADD R4, R4, R10 ;  /* 0x0000000004049229 */ /* 0x001fce000000000a */
[----:B------:R0:W-:Y:S01]  /*0500*/  @!P1 STS.64 [R2], R4 ;  /* 0x0000000402009388 */ /* 0x0001e20000000a00 */
[----:B------:R-:W-:Y:S06]  /*0510*/  BAR.SYNC.DEFER_BLOCKING 0x0 ;  /* 0x0000000000007b1d */ /* 0x000fec0000010000 */
[----:B------:R-:W-:Y:S05]  /*0520*/  @P1 EXIT ;  /* 0x000000000000194d */ /* 0x000fea0003800000 */
[----:B0-----:R-:W0:Y:S01]  /*0530*/  LDS.64 R2, [UR4] ;  /* 0x00000004ff027984 */ /* 0x001e220008000a00 */
[----:B------:R-:W1:Y:S02]  /*0540*/  LDC.64 R4, c[0x0][0x380] ;  /* 0x0000e000ff047b82 */ /* 0x000e640000000a00 */
[----:B-1----:R-:W-:-:S05]  /*0550*/  IMAD.WIDE.U32 R4, R0, 0x8, R4 ;  /* 0x0000000800047825 */ /* 0x002fca00078e0004 */
[----:B0-----:R-:W-:Y:S01]  /*0560*/  STG.E.64 desc[UR6][R4.64], R2 ;  /* 0x0000000204007986 */ /* 0x001fe2000c101b06 */
[----:B------:R-:W-:Y:S05]  /*0570*/  EXIT ;  /* 0x000000000000794d */ /* 0x000fea0003800000 */
.L_x_1:
        /* <DEDUP_REMOVED lines=16> */
.L_x_3:


//--------------------- .nv.shared._Z18matrixarray_kernelPdS_S_ii --------------------------
	.section	.nv.shared._Z18matrixarray_kernelPdS_S_ii,"aw",@nobits
	.sectionflags	@""
	.align	8
.nv.shared._Z18matrixarray_kernelPdS_S_ii:
	.zero		9216


//--------------------- .nv.shared.reserved.0     --------------------------
	.section	.nv.shared.reserved.0,"aw",@nobits
	.weak		__nv_reservedSMEM_offset_0_alias
	.size		__nv_reservedSMEM_offset_0_alias, 0, 64
	.other		__nv_reservedSMEM_offset_0_alias,@"STO_CUDA_RESERVED_SHARED STV_DEFAULT"
__nv_reservedSMEM_offset_0_alias:
	.zero		0
	.zero		64


//--------------------- .nv.shared._Z17dotproduct_kernelPdS_S_i --------------------------
	.section	.nv.shared._Z17dotproduct_kernelPdS_S_i,"aw",@nobits
	.sectionflags	@""
	.align	8
.nv.shared._Z17dotproduct_kernelPdS_S_i:
	.zero		9216


//--------------------- .nv.constant0._Z18matrixarray_kernelPdS_S_ii --------------------------
	.section	.nv.constant0._Z18matrixarray_kernelPdS_S_ii,"a",@progbits
	.sectionflags	@""
	.align	4
.nv.constant0._Z18matrixarray_kernelPdS_S_ii:
	.zero		928


//--------------------- .nv.constant0._Z17dotproduct_kernelPdS_S_i --------------------------
	.section	.nv.constant0._Z17dotproduct_kernelPdS_S_i,"a",@progbits
	.sectionflags	@""
	.align	4
.nv.constant0._Z17dotproduct_kernelPdS_S_i:
	.zero		924


//--------------------- SYMBOLS --------------------------

	.type		.nv.reservedSmem.offset0,@object
	.size		.nv.reservedSmem.offset0,0x4
	.type		.nv.reservedSmem.cap,@object
	.size		.nv.reservedSmem.cap,0x4
